//
// Generated by NVIDIA NVVM Compiler
//
// Compiler Build ID: CL-36424714
// Cuda compilation tools, release 13.0, V13.0.88
// Based on NVVM 20.0.0
//

.version 9.0
.target sm_100
.address_size 64

	// .globl	_Z14hello_from_gpuv
.extern .func  (.param .b32 func_retval0) vprintf
(
	.param .b64 vprintf_param_0,
	.param .b64 vprintf_param_1
)
;
.global .align 1 .b8 $str[30] = {72, 101, 108, 108, 111, 32, 87, 111, 114, 108, 100, 32, 102, 114, 111, 109, 32, 116, 104, 101, 32, 116, 104, 101, 32, 71, 80, 85, 10};

.visible .entry _Z14hello_from_gpuv()
{
	.reg .b32 	%r<3>;
	.reg .b64 	%rd<3>;

	mov.u64 	%rd1, $str;
	cvta.global.u64 	%rd2, %rd1;
	{ // callseq 0, 0
	.param .b64 param0;
	st.param.b64 	[param0], %rd2;
	.param .b64 param1;
	st.param.b64 	[param1], 0;
	.param .b32 retval0;
	call.uni (retval0), 
	vprintf, 
	(
	param0, 
	param1
	);
	ld.param.b32 	%r1, [retval0];
	} // callseq 0
	ret;

}


// ===== COMPILED SASS (sm_100) =====

	.target	sm_100

	.elftype	@"ET_EXEC"


//--------------------- .note.nv.tkinfo           --------------------------
	.section	.note.nv.tkinfo,"",@"SHT_NOTE"
	.sectionflags	@"SHF_NOTE_NV_TKINFO"
	.tkinfo
        /*0018*/ 	.word	0x00000002
        /*0030*/ 	.string	""
        /*0030*/ 	.string	"ptxas"
        /*0030*/ 	.string	"Cuda compilation tools, release 13.0, V13.0.88"
        /*0030*/ 	.string	"Build cuda_13.0.r13.0/compiler.36424714_0"
        /*0030*/ 	.string	"-arch sm_100 -m 64 "



//--------------------- .note.nv.cuinfo           --------------------------
	.section	.note.nv.cuinfo,"",@"SHT_NOTE"
	.sectionflags	@"SHF_NOTE_NV_CUINFO"
        /*0018*/ 	.short	0x0002
        /*001a*/ 	.short	0x0064
        /*001c*/ 	.short	0x0082
	.zero		2


//--------------------- .nv.info                  --------------------------
	.section	.nv.info,"",@"SHT_CUDA_INFO"
	.align	4


	//----- nvinfo : EIATTR_REGCOUNT
	.align		4
        /*0000*/ 	.byte	0x04, 0x2f
        /*0002*/ 	.short	(.L_2 - .L_1)
	.align		4
.L_1:
        /*0004*/ 	.word	index@(_Z14hello_from_gpuv)
        /*0008*/ 	.word	0x00000018


	//----- nvinfo : EIATTR_FRAME_SIZE
	.align		4
.L_2:
        /*000c*/ 	.byte	0x04, 0x11
        /*000e*/ 	.short	(.L_4 - .L_3)
	.align		4
.L_3:
        /*0010*/ 	.word	index@(_Z14hello_from_gpuv)
        /*0014*/ 	.word	0x00000000


	//----- nvinfo : EIATTR_MIN_STACK_SIZE
	.align		4
.L_4:
        /*0018*/ 	.byte	0x04, 0x12
        /*001a*/ 	.short	(.L_6 - .L_5)
	.align		4
.L_5:
        /*001c*/ 	.word	index@(_Z14hello_from_gpuv)
        /*0020*/ 	.word	0x00000000
.L_6:


//--------------------- .nv.compat                --------------------------
	.section	.nv.compat,"",@"SHT_CUDA_COMPAT_INFO"
	.align	4
        /*0000*/ 	.byte	0x02, 0x09, 0x00, 0x00, 0x02, 0x02, 0x01, 0x00, 0x02, 0x05, 0x05, 0x00, 0x03, 0x07, 0x01, 0x01
        /*0010*/ 	.byte	0x02, 0x03, 0x00, 0x00, 0x02, 0x06, 0x01, 0x00, 0x04, 0x0b, 0x08, 0x00, 0x09, 0x00, 0x00, 0x00
        /*0020*/ 	.byte	0x00, 0x00, 0x00, 0x00


//--------------------- .nv.info._Z14hello_from_gpuv --------------------------
	.section	.nv.info._Z14hello_from_gpuv,"",@"SHT_CUDA_INFO"
	.sectionflags	@""
	.align	4


	//----- nvinfo : EIATTR_CUDA_API_VERSION
	.align		4
        /*0000*/ 	.byte	0x04, 0x37
        /*0002*/ 	.short	(.L_8 - .L_7)
.L_7:
        /*0004*/ 	.word	0x00000082


	//----- nvinfo : EIATTR_SPARSE_MMA_MASK
	.align		4
.L_8:
        /*0008*/ 	.byte	0x03, 0x50
        /*000a*/ 	.short	0x0000


	//----- nvinfo : EIATTR_MAXREG_COUNT
	.align		4
        /*000c*/ 	.byte	0x03, 0x1b
        /*000e*/ 	.short	0x00ff


	//----- nvinfo : EIATTR_EXTERNS
	.align		4
        /*0010*/ 	.byte	0x04, 0x0f
        /*0012*/ 	.short	(.L_10 - .L_9)


	//   ....[0]....
	.align		4
.L_9:
        /*0014*/ 	.word	index@(vprintf)


	//----- nvinfo : EIATTR_MERCURY_ISA_VERSION
	.align		4
.L_10:
        /*0018*/ 	.byte	0x03, 0x5f
        /*001a*/ 	.short	0x0101


	//----- nvinfo : EIATTR_VRC_CTA_INIT_COUNT
	.align		4
        /*001c*/ 	.byte	0x02, 0x4a
	.zero		1
	.zero		1


	//----- nvinfo : EIATTR_SYSCALL_OFFSETS
	.align		4
        /*0020*/ 	.byte	0x04, 0x46
        /*0022*/ 	.short	(.L_12 - .L_11)


	//   ....[0]....
.L_11:
        /*0024*/ 	.word	0x00000080


	//----- nvinfo : EIATTR_EXIT_INSTR_OFFSETS
	.align		4
.L_12:
        /*0028*/ 	.byte	0x04, 0x1c
        /*002a*/ 	.short	(.L_14 - .L_13)


	//   ....[0]....
.L_13:
        /*002c*/ 	.word	0x00000090


	//----- nvinfo : EIATTR_SW_WAR
	.align		4
.L_14:
        /*0030*/ 	.byte	0x04, 0x36
        /*0032*/ 	.short	(.L_16 - .L_15)
.L_15:
        /*0034*/ 	.word	0x00000008
.L_16:


//--------------------- .nv.callgraph             --------------------------
	.section	.nv.callgraph,"",@"SHT_CUDA_CALLGRAPH"
	.align	4
	.sectionentsize	8
	.align		4
        /*0000*/ 	.word	0x00000000
	.align		4
        /*0004*/ 	.word	0xffffffff
	.align		4
        /*0008*/ 	.word	index@(_Z14hello_from_gpuv)
	.align		4
        /*000c*/ 	.word	index@(vprintf)
	.align		4
        /*0010*/ 	.word	0x00000000
	.align		4
        /*0014*/ 	.word	0xfffffffe
	.align		4
        /*0018*/ 	.word	0x00000000
	.align		4
        /*001c*/ 	.word	0xfffffffd
	.align		4
        /*0020*/ 	.word	0x00000000
	.align		4
        /*0024*/ 	.word	0xfffffffc


//--------------------- .nv.constant4             --------------------------
	.section	.nv.constant4,"a",@progbits
	.align	8
	.align		8
.nv.constant4:
        /*0000*/ 	.dword	vprintf
	.align		8
        /*0008*/ 	.dword	$str


//--------------------- .text._Z14hello_from_gpuv --------------------------
	.section	.text._Z14hello_from_gpuv,"ax",@progbits
	.align	128
        .global         _Z14hello_from_gpuv
        .type           _Z14hello_from_gpuv,@function
        .size           _Z14hello_from_gpuv,(.L_x_2 - _Z14hello_from_gpuv)
        .other          _Z14hello_from_gpuv,@"STO_CUDA_ENTRY STV_DEFAULT"
_Z14hello_from_gpuv:
.text._Z14hello_from_gpuv:
[----:B------:R-:W0:Y:S01]  /*0000*/  LDC R1, c[0x0][0x37c] ;  /* 0x0000df00ff017b82 */ /* 0x000e220000000800 */
[----:B------:R-:W-:Y:S01]  /*0010*/  MOV R0, 0x0 ;  /* 0x0000000000007802 */ /* 0x000fe20000000f00 */
[----:B------:R-:W1:Y:S01]  /*0020*/  LDCU.64 UR4, c[0x4][0x8] ;  /* 0x01000100ff0477ac */ /* 0x000e620008000a00 */
[----:B------:R-:W-:-:S05]  /*0030*/  CS2R R6, SRZ ;  /* 0x0000000000067805 */ /* 0x000fca000001ff00 */
[----:B------:R2:W3:Y:S01]  /*0040*/  LDC.64 R2, c[0x4][R0] ;  /* 0x0100000000027b82 */ /* 0x0004e20000000a00 */
[----:B-1----:R-:W-:Y:S02]  /*0050*/  IMAD.U32 R4, RZ, RZ, UR4 ;  /* 0x00000004ff047e24 */ /* 0x002fe4000f8e00ff */
[----:B--2---:R-:W-:-:S07]  /*0060*/  IMAD.U32 R5, RZ, RZ, UR5 ;  /* 0x00000005ff057e24 */ /* 0x004fce000f8e00ff */
[----:B------:R-:W-:-:S07]  /*0070*/  LEPC R20, `(.L_x_0) ;  /* 0x000000001014794e */ /* 0x000fce0000000000 */
[----:B0--3--:R-:W-:Y:S05]  /*0080*/  CALL.ABS.NOINC R2 ;  /* 0x0000000002007343 */ /* 0x009fea0003c00000 */
.L_x_0:
[----:B------:R-:W-:Y:S05]  /*0090*/  EXIT ;  /* 0x000000000000794d */ /* 0x000fea0003800000 */
.L_x_1:
[----:B------:R-:W-:-:S00]  /*00a0*/  BRA `(.L_x_1) ;  /* 0xfffffffc00fc7947 */ /* 0x000fc0000383ffff */
[----:B------:R-:W-:-:S00]  /*00b0*/  NOP ;  /* 0x0000000000007918 */ /* 0x000fc00000000000 */
        /* <DEDUP_REMOVED lines=12> */
.L_x_2:


//--------------------- .nv.global.init           --------------------------
	.section	.nv.global.init,"aw",@progbits
.nv.global.init:
	.type		$str,@object
	.size		$str,(.L_0 - $str)
$str:
        /*0000*/ 	.byte	0x48, 0x65, 0x6c, 0x6c, 0x6f, 0x20, 0x57, 0x6f, 0x72, 0x6c, 0x64, 0x20, 0x66, 0x72, 0x6f, 0x6d
        /*0010*/ 	.byte	0x20, 0x74, 0x68, 0x65, 0x20, 0x74, 0x68, 0x65, 0x20, 0x47, 0x50, 0x55, 0x0a, 0x00
.L_0:


//--------------------- .nv.shared.reserved.0     --------------------------
	.section	.nv.shared.reserved.0,"aw",@nobits
	.weak		__nv_reservedSMEM_offset_0_alias
	.size		__nv_reservedSMEM_offset_0_alias, 0, 64
	.other		__nv_reservedSMEM_offset_0_alias,@"STO_CUDA_RESERVED_SHARED STV_DEFAULT"
__nv_reservedSMEM_offset_0_alias:
	.zero		0
	.zero		64


//--------------------- .nv.constant0._Z14hello_from_gpuv --------------------------
	.section	.nv.constant0._Z14hello_from_gpuv,"a",@progbits
	.sectionflags	@""
	.align	4
.nv.constant0._Z14hello_from_gpuv:
	.zero		896


//--------------------- SYMBOLS --------------------------

	.type		.nv.reservedSmem.offset0,@object
	.size		.nv.reservedSmem.offset0,0x4
	.type		vprintf,@function
